	.headerflags	@"EF_CUDA_TEXMODE_UNIFIED EF_CUDA_64BIT_ADDRESS EF_CUDA_ACCELERATORS EF_CUDA_SM90 EF_CUDA_VIRTUAL_SM(EF_CUDA_SM90)"
	.elftype	@"ET_EXEC"


//--------------------- .nv.info                  --------------------------
	.section	.nv.info,"",@"SHT_CUDA_INFO"
	.align	4


	//----- nvinfo : EIATTR_REGCOUNT
	.align		4
        /*0000*/ 	.byte	0x04, 0x2f
        /*0002*/ 	.short	(.L_1 - .L_0)
	.align		4
.L_0:
        /*0004*/ 	.word	index@(triton_poi_fused_convolution_neg_relu_threshold_backward_4)
        /*0008*/ 	.word	0x0000000c


	//----- nvinfo : EIATTR_MIN_STACK_SIZE
	.align		4
.L_1:
        /*000c*/ 	.byte	0x04, 0x12
        /*000e*/ 	.short	(.L_3 - .L_2)
	.align		4
.L_2:
        /*0010*/ 	.word	index@(triton_poi_fused_convolution_neg_relu_threshold_backward_4)
        /*0014*/ 	.word	0x00000000


	//----- nvinfo : EIATTR_FRAME_SIZE
	.align		4
.L_3:
        /*0018*/ 	.byte	0x04, 0x11
        /*001a*/ 	.short	(.L_5 - .L_4)
	.align		4
.L_4:
        /*001c*/ 	.word	index@(triton_poi_fused_convolution_neg_relu_threshold_backward_4)
        /*0020*/ 	.word	0x00000000


	//----- nvinfo : EIATTR_MIN_STACK_SIZE
	.align		4
.L_5:
        /*0024*/ 	.byte	0x04, 0x12
        /*0026*/ 	.short	(.L_7 - .L_6)
	.align		4
.L_6:
        /*0028*/ 	.word	index@(triton_poi_fused_convolution_neg_relu_threshold_backward_4)
        /*002c*/ 	.word	0x00000000
.L_7:


//--------------------- .nv.info.triton_poi_fused_convolution_neg_relu_threshold_backward_4 --------------------------
	.section	.nv.info.triton_poi_fused_convolution_neg_relu_threshold_backward_4,"",@"SHT_CUDA_INFO"
	.sectionflags	@""
	.align	4


	//----- nvinfo : EIATTR_CUDA_API_VERSION
	.align		4
        /*0000*/ 	.byte	0x04, 0x37
        /*0002*/ 	.short	(.L_9 - .L_8)
.L_8:
        /*0004*/ 	.word	0x0000007c


	//----- nvinfo : EIATTR_KPARAM_INFO
	.align		4
.L_9:
        /*0008*/ 	.byte	0x04, 0x17
        /*000a*/ 	.short	(.L_11 - .L_10)
.L_10:
        /*000c*/ 	.word	0x00000000
        /*0010*/ 	.short	0x0004
        /*0012*/ 	.short	0x0020
        /*0014*/ 	.byte	0x00, 0xf0, 0x11, 0x00


	//----- nvinfo : EIATTR_KPARAM_INFO
	.align		4
.L_11:
        /*0018*/ 	.byte	0x04, 0x17
        /*001a*/ 	.short	(.L_13 - .L_12)
.L_12:
        /*001c*/ 	.word	0x00000000
        /*0020*/ 	.short	0x0003
        /*0022*/ 	.short	0x0018
        /*0024*/ 	.byte	0x00, 0xf4, 0x21, 0x00


	//----- nvinfo : EIATTR_KPARAM_INFO
	.align		4
.L_13:
        /*0028*/ 	.byte	0x04, 0x17
        /*002a*/ 	.short	(.L_15 - .L_14)
.L_14:
        /*002c*/ 	.word	0x00000000
        /*0030*/ 	.short	0x0002
        /*0032*/ 	.short	0x0010
        /*0034*/ 	.byte	0x00, 0xf4, 0x21, 0x00


	//----- nvinfo : EIATTR_KPARAM_INFO
	.align		4
.L_15:
        /*0038*/ 	.byte	0x04, 0x17
        /*003a*/ 	.short	(.L_17 - .L_16)
.L_16:
        /*003c*/ 	.word	0x00000000
        /*0040*/ 	.short	0x0001
        /*0042*/ 	.short	0x0008
        /*0044*/ 	.byte	0x00, 0xf4, 0x21, 0x00


	//----- nvinfo : EIATTR_KPARAM_INFO
	.align		4
.L_17:
        /*0048*/ 	.byte	0x04, 0x17
        /*004a*/ 	.short	(.L_19 - .L_18)
.L_18:
        /*004c*/ 	.word	0x00000000
        /*0050*/ 	.short	0x0000
        /*0052*/ 	.short	0x0000
        /*0054*/ 	.byte	0x00, 0xf4, 0x21, 0x00


	//----- nvinfo : EIATTR_SPARSE_MMA_MASK
	.align		4
.L_19:
        /*0058*/ 	.byte	0x03, 0x50
        /*005a*/ 	.short	0x0000


	//----- nvinfo : EIATTR_MAXREG_COUNT
	.align		4
        /*005c*/ 	.byte	0x03, 0x1b
        /*005e*/ 	.short	0x00ff


	//----- nvinfo : EIATTR_EXIT_INSTR_OFFSETS
	.align		4
        /*0060*/ 	.byte	0x04, 0x1c
        /*0062*/ 	.short	(.L_21 - .L_20)


	//   ....[0]....
.L_20:
        /*0064*/ 	.word	0x00000300


	//----- nvinfo : EIATTR_REQNTID
	.align		4
.L_21:
        /*0068*/ 	.byte	0x04, 0x10
        /*006a*/ 	.short	(.L_23 - .L_22)
.L_22:
        /*006c*/ 	.word	0x00000080
        /*0070*/ 	.word	0x00000001
        /*0074*/ 	.word	0x00000001


	//----- nvinfo : EIATTR_CBANK_PARAM_SIZE
	.align		4
.L_23:
        /*0078*/ 	.byte	0x03, 0x19
        /*007a*/ 	.short	0x0024


	//----- nvinfo : EIATTR_PARAM_CBANK
	.align		4
        /*007c*/ 	.byte	0x04, 0x0a
        /*007e*/ 	.short	(.L_25 - .L_24)
	.align		4
.L_24:
        /*0080*/ 	.word	index@(.nv.constant0.triton_poi_fused_convolution_neg_relu_threshold_backward_4)
        /*0084*/ 	.short	0x0210
        /*0086*/ 	.short	0x0024


	//----- nvinfo : EIATTR_SW_WAR
	.align		4
.L_25:
        /*0088*/ 	.byte	0x04, 0x36
        /*008a*/ 	.short	(.L_27 - .L_26)
.L_26:
        /*008c*/ 	.word	0x00000008
.L_27:


//--------------------- .nv.callgraph             --------------------------
	.section	.nv.callgraph,"",@"SHT_CUDA_CALLGRAPH"
	.align	4
	.sectionentsize	8
	.align		4
        /*0000*/ 	.word	0x00000000
	.align		4
        /*0004*/ 	.word	0xffffffff
	.align		4
        /*0008*/ 	.word	0x00000000
	.align		4
        /*000c*/ 	.word	0xfffffffe
	.align		4
        /*0010*/ 	.word	0x00000000
	.align		4
        /*0014*/ 	.word	0xfffffffd
	.align		4
        /*0018*/ 	.word	0x00000000
	.align		4
        /*001c*/ 	.word	0xfffffffc


//--------------------- .text.triton_poi_fused_convolution_neg_relu_threshold_backward_4 --------------------------
	.section	.text.triton_poi_fused_convolution_neg_relu_threshold_backward_4,"ax",@progbits
	.align	128
        .global         triton_poi_fused_convolution_neg_relu_threshold_backward_4
        .type           triton_poi_fused_convolution_neg_relu_threshold_backward_4,@function
        .size           triton_poi_fused_convolution_neg_relu_threshold_backward_4,(.L_x_1 - triton_poi_fused_convolution_neg_relu_threshold_backward_4)
        .other          triton_poi_fused_convolution_neg_relu_threshold_backward_4,@"STO_CUDA_ENTRY STV_DEFAULT"
triton_poi_fused_convolution_neg_relu_threshold_backward_4:
.text.triton_poi_fused_convolution_neg_relu_threshold_backward_4:
[----:B------:R-:W-:Y:S01]  /*0000*/  LDC R1, c[0x0][0x28] ;  /* 0x00000a00ff017b82 */ /* 0x000fe20000000800 */
[----:B------:R-:W1:Y:S07]  /*0010*/  S2R R0, SR_TID.X ;  /* 0x0000000000007919 */ /* 0x000e6e0000002100 */
[----:B------:R-:W2:Y:S01]  /*0020*/  LDC.64 R2, c[0x0][0x210] ;  /* 0x00008400ff027b82 */ /* 0x000ea20000000a00 */
[----:B------:R-:W-:Y:S01]  /*0030*/  ULDC.64 UR4, c[0x0][0x208] ;  /* 0x0000820000047ab9 */ /* 0x000fe20000000a00 */
[----:B------:R-:W-:Y:S01]  /*0040*/  ULDC.64 UR6, c[0x0][0x220] ;  /* 0x0000880000067ab9 */ /* 0x000fe20000000a00 */
[----:B------:R-:W3:Y:S01]  /*0050*/  S2R R7, SR_CTAID.X ;  /* 0x0000000000077919 */ /* 0x000ee20000002500 */
[----:B------:R-:W-:-:S04]  /*0060*/  ULDC.64 UR8, c[0x0][0x228] ;  /* 0x00008a0000087ab9 */ /* 0x000fc80000000a00 */
[----:B------:R-:W4:Y:S01]  /*0070*/  LDC.64 R4, c[0x0][0x218] ;  /* 0x00008600ff047b82 */ /* 0x000f220000000a00 */
[----:B-1----:R-:W-:-:S05]  /*0080*/  IMAD.SHL.U32 R0, R0, 0x2, RZ ;  /* 0x0000000200007824 */ /* 0x002fca00078e00ff */
[----:B------:R-:W-:-:S05]  /*0090*/  LOP3.LUT R0, R0, 0xfe, RZ, 0xc0, !PT ;  /* 0x000000fe00007812 */ /* 0x000fca00078ec0ff */
[----:B---3--:R-:W-:-:S04]  /*00a0*/  IMAD R7, R7, 0x100, R0 ;  /* 0x0000010007077824 */ /* 0x008fc800078e0200 */
[----:B------:R-:W-:-:S04]  /*00b0*/  IMAD.HI R0, R7, 0x2aaaaaab, RZ ;  /* 0x2aaaaaab07007827 */ /* 0x000fc800078e02ff */
[----:B--2---:R-:W-:Y:S01]  /*00c0*/  IMAD.WIDE R2, R7, 0x4, R2 ;  /* 0x0000000407027825 */ /* 0x004fe200078e0202 */
[----:B------:R-:W-:-:S04]  /*00d0*/  SHF.R.U32.HI R9, RZ, 0x1f, R0 ;  /* 0x0000001fff097819 */ /* 0x000fc80000011600 */
[----:B------:R-:W-:Y:S01]  /*00e0*/  LEA.HI R0, R0, R9, RZ, 0x1e ;  /* 0x0000000900007211 */ /* 0x000fe200078ff0ff */
[----:B------:R-:W2:Y:S04]  /*00f0*/  LDG.E.64 R2, desc[UR4][R2.64] ;  /* 0x0000000402027981 */ /* 0x000ea8000c1e1b00 */
[----:B------:R-:W-:-:S04]  /*0100*/  IMAD R9, R0, -0x18, R7 ;  /* 0xffffffe800097824 */ /* 0x000fc800078e0207 */
[----:B----4-:R-:W-:-:S06]  /*0110*/  IMAD.WIDE R4, R9, 0x4, R4 ;  /* 0x0000000409047825 */ /* 0x010fcc00078e0204 */
[----:B------:R-:W2:Y:S02]  /*0120*/  LDG.E.EL.64 R4, desc[UR4][R4.64] ;  /* 0x0000000404047981 */ /* 0x000ea4000c2e1b00 */
[C---:B--2---:R-:W-:Y:S01]  /*0130*/  FADD R0, R3.reuse, R5 ;  /* 0x0000000503007221 */ /* 0x044fe20000000000 */
[----:B------:R-:W-:Y:S01]  /*0140*/  FADD R6, R2, R4 ;  /* 0x0000000402067221 */ /* 0x000fe20000000000 */
[----:B------:R-:W-:Y:S02]  /*0150*/  FSETP.GEU.AND P2, PT, R3, -R5, PT ;  /* 0x800000050300720b */ /* 0x000fe40003f4e000 */
[----:B------:R-:W-:Y:S01]  /*0160*/  FADD R9, RZ, -R0 ;  /* 0x80000000ff097221 */ /* 0x000fe20000000000 */
[----:B------:R-:W-:Y:S01]  /*0170*/  FADD R8, RZ, -R6 ;  /* 0x80000006ff087221 */ /* 0x000fe20000000000 */
[----:B------:R-:W-:Y:S02]  /*0180*/  FSETP.GEU.AND P0, PT, -R0, RZ, PT ;  /* 0x000000ff0000720b */ /* 0x000fe40003f0e100 */
[----:B------:R-:W-:-:S02]  /*0190*/  FSETP.GEU.AND P1, PT, -R6, RZ, PT ;  /* 0x000000ff0600720b */ /* 0x000fc40003f2e100 */
[----:B------:R-:W-:Y:S02]  /*01a0*/  FSETP.GEU.AND P3, PT, R2, -R4, PT ;  /* 0x800000040200720b */ /* 0x000fe40003f6e000 */
[----:B------:R-:W-:Y:S02]  /*01b0*/  FSEL R9, R9, RZ, P0 ;  /* 0x000000ff09097208 */ /* 0x000fe40000000000 */
[----:B------:R-:W-:Y:S02]  /*01c0*/  FSEL R8, R8, RZ, P1 ;  /* 0x000000ff08087208 */ /* 0x000fe40000800000 */
[----:B------:R-:W-:Y:S02]  /*01d0*/  FSEL R0, R0, RZ, P2 ;  /* 0x000000ff00007208 */ /* 0x000fe40001000000 */
[----:B------:R-:W-:Y:S02]  /*01e0*/  FSEL R6, R6, RZ, P3 ;  /* 0x000000ff06067208 */ /* 0x000fe40001800000 */
[----:B------:R-:W-:-:S02]  /*01f0*/  FSETP.GTU.AND P0, PT, R9, RZ, PT ;  /* 0x000000ff0900720b */ /* 0x000fc40003f0c000 */
[----:B------:R-:W-:Y:S02]  /*0200*/  FSETP.GTU.AND P1, PT, R8, RZ, PT ;  /* 0x000000ff0800720b */ /* 0x000fe40003f2c000 */
[----:B------:R-:W-:Y:S02]  /*0210*/  FSETP.GTU.AND P2, PT, R0, RZ, PT ;  /* 0x000000ff0000720b */ /* 0x000fe40003f4c000 */
[----:B------:R-:W-:Y:S02]  /*0220*/  FSETP.GTU.AND P3, PT, R6, RZ, PT ;  /* 0x000000ff0600720b */ /* 0x000fe40003f6c000 */
[----:B------:R-:W-:Y:S02]  /*0230*/  SHF.R.S32.HI R5, RZ, 0x1f, R7 ;  /* 0x0000001fff057819 */ /* 0x000fe40000011407 */
[----:B------:R-:W-:Y:S02]  /*0240*/  IADD3 R2, P4, R7, UR6, RZ ;  /* 0x0000000607027c10 */ /* 0x000fe4000ff9e0ff */
[----:B------:R-:W-:-:S02]  /*0250*/  IADD3 R4, P5, R7, UR8, RZ ;  /* 0x0000000807047c10 */ /* 0x000fc4000ffbe0ff */
[----:B------:R-:W-:Y:S02]  /*0260*/  SEL R0, RZ, 0x1, P1 ;  /* 0x00000001ff007807 */ /* 0x000fe40000800000 */
[----:B------:R-:W-:Y:S02]  /*0270*/  SEL R7, RZ, 0x100, P0 ;  /* 0x00000100ff077807 */ /* 0x000fe40000000000 */
[----:B------:R-:W-:Y:S02]  /*0280*/  SEL R6, RZ, 0x1, P3 ;  /* 0x00000001ff067807 */ /* 0x000fe40001800000 */
[----:B------:R-:W-:Y:S01]  /*0290*/  SEL R9, RZ, 0x100, P2 ;  /* 0x00000100ff097807 */ /* 0x000fe20001000000 */
[----:B------:R-:W-:Y:S01]  /*02a0*/  IMAD.IADD R7, R0, 0x1, R7 ;  /* 0x0000000100077824 */ /* 0x000fe200078e0207 */
[----:B------:R-:W-:Y:S02]  /*02b0*/  IADD3.X R3, R5, UR7, RZ, P4, !PT ;  /* 0x0000000705037c10 */ /* 0x000fe4000a7fe4ff */
[----:B------:R-:W-:Y:S01]  /*02c0*/  IADD3.X R5, R5, UR9, RZ, P5, !PT ;  /* 0x0000000905057c10 */ /* 0x000fe2000affe4ff */
[----:B------:R-:W-:-:S02]  /*02d0*/  IMAD.IADD R9, R6, 0x1, R9 ;  /* 0x0000000106097824 */ /* 0x000fc400078e0209 */
[----:B------:R-:W-:Y:S04]  /*02e0*/  STG.E.U16 desc[UR4][R2.64], R7 ;  /* 0x0000000702007986 */ /* 0x000fe8000c101504 */
[----:B------:R-:W-:Y:S01]  /*02f0*/  STG.E.U16 desc[UR4][R4.64], R9 ;  /* 0x0000000904007986 */ /* 0x000fe2000c101504 */
[----:B------:R-:W-:Y:S05]  /*0300*/  EXIT ;  /* 0x000000000000794d */ /* 0x000fea0003800000 */
.L_x_0:
[----:B------:R-:W-:-:S00]  /*0310*/  BRA `(.L_x_0) ;  /* 0xfffffffc00fc7947 */ /* 0x000fc0000383ffff */
[----:B------:R-:W-:-:S00]  /*0320*/  NOP ;  /* 0x0000000000007918 */ /* 0x000fc00000000000 */
        /* <DEDUP_REMOVED lines=13> */
.L_x_1:


//--------------------- .nv.constant0.triton_poi_fused_convolution_neg_relu_threshold_backward_4 --------------------------
	.section	.nv.constant0.triton_poi_fused_convolution_neg_relu_threshold_backward_4,"a",@progbits
	.sectionflags	@""
	.align	4
.nv.constant0.triton_poi_fused_convolution_neg_relu_threshold_backward_4:
	.zero		564
